//
// Generated by NVIDIA NVVM Compiler
//
// Compiler Build ID: CL-36424714
// Cuda compilation tools, release 13.0, V13.0.88
// Based on NVVM 20.0.0
//

.version 9.0
.target sm_100
.address_size 64

	// .globl	dilate

.visible .entry dilate(
	.param .u64 .ptr .align 1 dilate_param_0,
	.param .u64 .ptr .align 1 dilate_param_1,
	.param .u32 dilate_param_2,
	.param .u32 dilate_param_3,
	.param .u32 dilate_param_4,
	.param .u32 dilate_param_5
)
{
	.reg .pred 	%p<24>;
	.reg .b16 	%rs<46>;
	.reg .b32 	%r<56>;
	.reg .b64 	%rd<12>;

	ld.param.u64 	%rd5, [dilate_param_0];
	ld.param.u64 	%rd6, [dilate_param_1];
	ld.param.u32 	%r21, [dilate_param_2];
	ld.param.u32 	%r23, [dilate_param_3];
	ld.param.u32 	%r22, [dilate_param_4];
	ld.param.u32 	%r24, [dilate_param_5];
	cvta.to.global.u64 	%rd7, %rd6;
	cvta.to.global.u64 	%rd1, %rd5;
	mov.u32 	%r25, %tid.x;
	mov.u32 	%r26, %ctaid.x;
	mov.u32 	%r27, %ntid.x;
	mad.lo.s32 	%r28, %r26, %r27, %r25;
	mov.u32 	%r29, %tid.y;
	mov.u32 	%r30, %ctaid.y;
	mov.u32 	%r31, %ntid.y;
	mad.lo.s32 	%r32, %r30, %r31, %r29;
	shr.u32 	%r33, %r21, 31;
	add.s32 	%r34, %r21, %r33;
	shr.s32 	%r3, %r34, 1;
	shr.u32 	%r35, %r23, 31;
	add.s32 	%r36, %r23, %r35;
	shr.s32 	%r4, %r36, 1;
	mad.lo.s32 	%r37, %r22, %r32, %r28;
	cvt.s64.s32 	%rd8, %r37;
	add.s64 	%rd9, %rd1, %rd8;
	ld.global.u8 	%rs37, [%rd9];
	add.s64 	%rd2, %rd7, %rd8;
	st.global.u8 	[%rd2], %rs37;
	setp.le.s32 	%p1, %r28, %r3;
	sub.s32 	%r38, %r22, %r3;
	setp.ge.s32 	%p2, %r28, %r38;
	setp.le.s32 	%p3, %r32, %r4;
	or.pred  	%p4, %p1, %p3;
	or.pred  	%p5, %p4, %p2;
	sub.s32 	%r40, %r24, %r4;
	setp.ge.s32 	%p6, %r32, %r40;
	or.pred  	%p7, %p5, %p6;
	setp.lt.s32 	%p8, %r23, -1;
	or.pred  	%p9, %p7, %p8;
	@%p9 bra 	$L__BB0_24;
	setp.lt.s32 	%p10, %r21, -1;
	@%p10 bra 	$L__BB0_24;
	neg.s32 	%r52, %r4;
	abs.s32 	%r42, %r3;
	abs.s32 	%r6, %r4;
	add.s32 	%r7, %r3, %r42;
	and.b32  	%r8, %r7, 3;
	neg.s32 	%r9, %r7;
	sub.s32 	%r10, %r28, %r3;
$L__BB0_3:
	setp.eq.s32 	%p11, %r8, 3;
	add.s32 	%r44, %r52, %r32;
	mul.lo.s32 	%r12, %r44, %r22;
	mov.b32 	%r53, 0;
	@%p11 bra 	$L__BB0_12;
	add.s32 	%r45, %r12, %r28;
	sub.s32 	%r46, %r45, %r3;
	cvt.s64.s32 	%rd10, %r46;
	add.s64 	%rd3, %rd1, %rd10;
	ld.global.u8 	%rs3, [%rd3];
	setp.ge.u16 	%p12, %rs3, %rs37;
	@%p12 bra 	$L__BB0_6;
	st.global.u8 	[%rd2], %rs3;
	mov.u16 	%rs37, %rs3;
$L__BB0_6:
	setp.eq.s32 	%p13, %r8, 0;
	mov.b32 	%r53, 1;
	@%p13 bra 	$L__BB0_12;
	ld.global.u8 	%rs5, [%rd3+1];
	setp.ge.u16 	%p14, %rs5, %rs37;
	@%p14 bra 	$L__BB0_9;
	st.global.u8 	[%rd2], %rs5;
	mov.u16 	%rs37, %rs5;
$L__BB0_9:
	setp.eq.s32 	%p15, %r8, 1;
	mov.b32 	%r53, 2;
	@%p15 bra 	$L__BB0_12;
	ld.global.u8 	%rs7, [%rd3+2];
	setp.ge.u16 	%p16, %rs7, %rs37;
	mov.b32 	%r53, 3;
	@%p16 bra 	$L__BB0_12;
	st.global.u8 	[%rd2], %rs7;
	mov.u16 	%rs37, %rs7;
$L__BB0_12:
	setp.lt.u32 	%p17, %r7, 3;
	@%p17 bra 	$L__BB0_23;
	add.s32 	%r55, %r9, %r53;
	add.s32 	%r51, %r10, %r53;
	add.s32 	%r54, %r51, %r12;
$L__BB0_14:
	cvt.s64.s32 	%rd11, %r54;
	add.s64 	%rd4, %rd1, %rd11;
	ld.global.u8 	%rs11, [%rd4];
	setp.ge.u16 	%p18, %rs11, %rs37;
	@%p18 bra 	$L__BB0_16;
	st.global.u8 	[%rd2], %rs11;
	mov.u16 	%rs37, %rs11;
$L__BB0_16:
	ld.global.u8 	%rs14, [%rd4+1];
	setp.ge.u16 	%p19, %rs14, %rs37;
	@%p19 bra 	$L__BB0_18;
	st.global.u8 	[%rd2], %rs14;
	mov.u16 	%rs37, %rs14;
$L__BB0_18:
	ld.global.u8 	%rs17, [%rd4+2];
	setp.ge.u16 	%p20, %rs17, %rs37;
	@%p20 bra 	$L__BB0_20;
	st.global.u8 	[%rd2], %rs17;
	mov.u16 	%rs37, %rs17;
$L__BB0_20:
	ld.global.u8 	%rs20, [%rd4+3];
	setp.ge.u16 	%p21, %rs20, %rs37;
	@%p21 bra 	$L__BB0_22;
	st.global.u8 	[%rd2], %rs20;
	mov.u16 	%rs37, %rs20;
$L__BB0_22:
	add.s32 	%r55, %r55, 4;
	add.s32 	%r54, %r54, 4;
	setp.ne.s32 	%p22, %r55, 1;
	@%p22 bra 	$L__BB0_14;
$L__BB0_23:
	add.s32 	%r20, %r52, 1;
	setp.ne.s32 	%p23, %r52, %r6;
	mov.u32 	%r52, %r20;
	@%p23 bra 	$L__BB0_3;
$L__BB0_24:
	ret;

}


// ===== COMPILED SASS (sm_100) =====

	.target	sm_100

	.elftype	@"ET_EXEC"


//--------------------- .note.nv.tkinfo           --------------------------
	.section	.note.nv.tkinfo,"",@"SHT_NOTE"
	.sectionflags	@"SHF_NOTE_NV_TKINFO"
	.tkinfo
        /*0018*/ 	.word	0x00000002
        /*0030*/ 	.string	""
        /*0030*/ 	.string	"ptxas"
        /*0030*/ 	.string	"Cuda compilation tools, release 13.0, V13.0.88"
        /*0030*/ 	.string	"Build cuda_13.0.r13.0/compiler.36424714_0"
        /*0030*/ 	.string	"-arch sm_100 -m 64 "



//--------------------- .note.nv.cuinfo           --------------------------
	.section	.note.nv.cuinfo,"",@"SHT_NOTE"
	.sectionflags	@"SHF_NOTE_NV_CUINFO"
        /*0018*/ 	.short	0x0002
        /*001a*/ 	.short	0x0064
        /*001c*/ 	.short	0x0082
	.zero		2


//--------------------- .nv.info                  --------------------------
	.section	.nv.info,"",@"SHT_CUDA_INFO"
	.align	4


	//----- nvinfo : EIATTR_REGCOUNT
	.align		4
        /*0000*/ 	.byte	0x04, 0x2f
        /*0002*/ 	.short	(.L_1 - .L_0)
	.align		4
.L_0:
        /*0004*/ 	.word	index@(dilate)
        /*0008*/ 	.word	0x0000001a


	//----- nvinfo : EIATTR_FRAME_SIZE
	.align		4
.L_1:
        /*000c*/ 	.byte	0x04, 0x11
        /*000e*/ 	.short	(.L_3 - .L_2)
	.align		4
.L_2:
        /*0010*/ 	.word	index@(dilate)
        /*0014*/ 	.word	0x00000000


	//----- nvinfo : EIATTR_MIN_STACK_SIZE
	.align		4
.L_3:
        /*0018*/ 	.byte	0x04, 0x12
        /*001a*/ 	.short	(.L_5 - .L_4)
	.align		4
.L_4:
        /*001c*/ 	.word	index@(dilate)
        /*0020*/ 	.word	0x00000000
.L_5:


//--------------------- .nv.compat                --------------------------
	.section	.nv.compat,"",@"SHT_CUDA_COMPAT_INFO"
	.align	4
        /*0000*/ 	.byte	0x02, 0x09, 0x00, 0x00, 0x02, 0x02, 0x01, 0x00, 0x02, 0x05, 0x05, 0x00, 0x03, 0x07, 0x01, 0x01
        /*0010*/ 	.byte	0x02, 0x03, 0x00, 0x00, 0x02, 0x06, 0x01, 0x00, 0x04, 0x0b, 0x08, 0x00, 0x09, 0x00, 0x00, 0x00
        /*0020*/ 	.byte	0x00, 0x00, 0x00, 0x00


//--------------------- .nv.info.dilate           --------------------------
	.section	.nv.info.dilate,"",@"SHT_CUDA_INFO"
	.sectionflags	@""
	.align	4


	//----- nvinfo : EIATTR_CUDA_API_VERSION
	.align		4
        /*0000*/ 	.byte	0x04, 0x37
        /*0002*/ 	.short	(.L_7 - .L_6)
.L_6:
        /*0004*/ 	.word	0x00000082


	//----- nvinfo : EIATTR_KPARAM_INFO
	.align		4
.L_7:
        /*0008*/ 	.byte	0x04, 0x17
        /*000a*/ 	.short	(.L_9 - .L_8)
.L_8:
        /*000c*/ 	.word	0x00000000
        /*0010*/ 	.short	0x0005
        /*0012*/ 	.short	0x001c
        /*0014*/ 	.byte	0x00, 0xf0, 0x11, 0x00


	//----- nvinfo : EIATTR_KPARAM_INFO
	.align		4
.L_9:
        /*0018*/ 	.byte	0x04, 0x17
        /*001a*/ 	.short	(.L_11 - .L_10)
.L_10:
        /*001c*/ 	.word	0x00000000
        /*0020*/ 	.short	0x0004
        /*0022*/ 	.short	0x0018
        /*0024*/ 	.byte	0x00, 0xf0, 0x11, 0x00


	//----- nvinfo : EIATTR_KPARAM_INFO
	.align		4
.L_11:
        /*0028*/ 	.byte	0x04, 0x17
        /*002a*/ 	.short	(.L_13 - .L_12)
.L_12:
        /*002c*/ 	.word	0x00000000
        /*0030*/ 	.short	0x0003
        /*0032*/ 	.short	0x0014
        /*0034*/ 	.byte	0x00, 0xf0, 0x11, 0x00


	//----- nvinfo : EIATTR_KPARAM_INFO
	.align		4
.L_13:
        /*0038*/ 	.byte	0x04, 0x17
        /*003a*/ 	.short	(.L_15 - .L_14)
.L_14:
        /*003c*/ 	.word	0x00000000
        /*0040*/ 	.short	0x0002
        /*0042*/ 	.short	0x0010
        /*0044*/ 	.byte	0x00, 0xf0, 0x11, 0x00


	//----- nvinfo : EIATTR_KPARAM_INFO
	.align		4
.L_15:
        /*0048*/ 	.byte	0x04, 0x17
        /*004a*/ 	.short	(.L_17 - .L_16)
.L_16:
        /*004c*/ 	.word	0x00000000
        /*0050*/ 	.short	0x0001
        /*0052*/ 	.short	0x0008
        /*0054*/ 	.byte	0x00, 0xf5, 0x21, 0x00


	//----- nvinfo : EIATTR_KPARAM_INFO
	.align		4
.L_17:
        /*0058*/ 	.byte	0x04, 0x17
        /*005a*/ 	.short	(.L_19 - .L_18)
.L_18:
        /*005c*/ 	.word	0x00000000
        /*0060*/ 	.short	0x0000
        /*0062*/ 	.short	0x0000
        /*0064*/ 	.byte	0x00, 0xf5, 0x21, 0x00


	//----- nvinfo : EIATTR_SPARSE_MMA_MASK
	.align		4
.L_19:
        /*0068*/ 	.byte	0x03, 0x50
        /*006a*/ 	.short	0x0000


	//----- nvinfo : EIATTR_MAXREG_COUNT
	.align		4
        /*006c*/ 	.byte	0x03, 0x1b
        /*006e*/ 	.short	0x00ff


	//----- nvinfo : EIATTR_MERCURY_ISA_VERSION
	.align		4
        /*0070*/ 	.byte	0x03, 0x5f
        /*0072*/ 	.short	0x0101


	//----- nvinfo : EIATTR_VRC_CTA_INIT_COUNT
	.align		4
        /*0074*/ 	.byte	0x02, 0x4a
	.zero		1
	.zero		1


	//----- nvinfo : EIATTR_EXIT_INSTR_OFFSETS
	.align		4
        /*0078*/ 	.byte	0x04, 0x1c
        /*007a*/ 	.short	(.L_21 - .L_20)


	//   ....[0]....
.L_20:
        /*007c*/ 	.word	0x00000200


	//   ....[1]....
        /*0080*/ 	.word	0x00000220


	//   ....[2]....
        /*0084*/ 	.word	0x000010c0


	//----- nvinfo : EIATTR_CBANK_PARAM_SIZE
	.align		4
.L_21:
        /*0088*/ 	.byte	0x03, 0x19
        /*008a*/ 	.short	0x0020


	//----- nvinfo : EIATTR_PARAM_CBANK
	.align		4
        /*008c*/ 	.byte	0x04, 0x0a
        /*008e*/ 	.short	(.L_23 - .L_22)
	.align		4
.L_22:
        /*0090*/ 	.word	index@(.nv.constant0.dilate)
        /*0094*/ 	.short	0x0380
        /*0096*/ 	.short	0x0020


	//----- nvinfo : EIATTR_SW_WAR
	.align		4
.L_23:
        /*0098*/ 	.byte	0x04, 0x36
        /*009a*/ 	.short	(.L_25 - .L_24)
.L_24:
        /*009c*/ 	.word	0x00000008
.L_25:


//--------------------- .nv.callgraph             --------------------------
	.section	.nv.callgraph,"",@"SHT_CUDA_CALLGRAPH"
	.align	4
	.sectionentsize	8
	.align		4
        /*0000*/ 	.word	0x00000000
	.align		4
        /*0004*/ 	.word	0xffffffff
	.align		4
        /*0008*/ 	.word	0x00000000
	.align		4
        /*000c*/ 	.word	0xfffffffe
	.align		4
        /*0010*/ 	.word	0x00000000
	.align		4
        /*0014*/ 	.word	0xfffffffd
	.align		4
        /*0018*/ 	.word	0x00000000
	.align		4
        /*001c*/ 	.word	0xfffffffc


//--------------------- .text.dilate              --------------------------
	.section	.text.dilate,"ax",@progbits
	.align	128
        .global         dilate
        .type           dilate,@function
        .size           dilate,(.L_x_8 - dilate)
        .other          dilate,@"STO_CUDA_ENTRY STV_DEFAULT"
dilate:
.text.dilate:
[----:B------:R-:W-:Y:S01]  /*0000*/  LDC R1, c[0x0][0x37c] ;  /* 0x0000df00ff017b82 */ /* 0x000fe20000000800 */
[----:B------:R-:W0:Y:S07]  /*0010*/  S2R R5, SR_TID.X ;  /* 0x0000000000057919 */ /* 0x000e2e0000002100 */
[----:B------:R-:W0:Y:S01]  /*0020*/  S2UR UR4, SR_CTAID.X ;  /* 0x00000000000479c3 */ /* 0x000e220000002500 */
[----:B------:R-:W1:Y:S01]  /*0030*/  LDCU.128 UR8, c[0x0][0x380] ;  /* 0x00007000ff0877ac */ /* 0x000e620008000c00 */
[----:B------:R-:W2:Y:S01]  /*0040*/  S2R R4, SR_TID.Y ;  /* 0x0000000000047919 */ /* 0x000ea20000002200 */
[----:B------:R-:W3:Y:S05]  /*0050*/  LDCU.64 UR6, c[0x0][0x358] ;  /* 0x00006b00ff0677ac */ /* 0x000eea0008000a00 */
[----:B------:R-:W0:Y:S08]  /*0060*/  LDC R0, c[0x0][0x360] ;  /* 0x0000d800ff007b82 */ /* 0x000e300000000800 */
[----:B------:R-:W2:Y:S08]  /*0070*/  S2UR UR5, SR_CTAID.Y ;  /* 0x00000000000579c3 */ /* 0x000eb00000002600 */
[----:B------:R-:W2:Y:S08]  /*0080*/  LDC R7, c[0x0][0x364] ;  /* 0x0000d900ff077b82 */ /* 0x000eb00000000800 */
[----:B------:R-:W4:Y:S01]  /*0090*/  LDC.64 R2, c[0x0][0x398] ;  /* 0x0000e600ff027b82 */ /* 0x000f220000000a00 */
[----:B0-----:R-:W-:-:S07]  /*00a0*/  IMAD R5, R0, UR4, R5 ;  /* 0x0000000400057c24 */ /* 0x001fce000f8e0205 */
[----:B------:R-:W0:Y:S01]  /*00b0*/  LDC.64 R10, c[0x0][0x390] ;  /* 0x0000e400ff0a7b82 */ /* 0x000e220000000a00 */
[----:B--2---:R-:W-:-:S04]  /*00c0*/  IMAD R0, R7, UR5, R4 ;  /* 0x0000000507007c24 */ /* 0x004fc8000f8e0204 */
[----:B----4-:R-:W-:-:S05]  /*00d0*/  IMAD R7, R0, R2, R5 ;  /* 0x0000000200077224 */ /* 0x010fca00078e0205 */
[----:B-1----:R-:W-:Y:S02]  /*00e0*/  IADD3 R8, P0, PT, R7, UR8, RZ ;  /* 0x0000000807087c10 */ /* 0x002fe4000ff1e0ff */
[----:B------:R-:W-:-:S04]  /*00f0*/  SHF.R.S32.HI R12, RZ, 0x1f, R7 ;  /* 0x0000001fff0c7819 */ /* 0x000fc80000011407 */
[----:B------:R-:W-:-:S06]  /*0100*/  IADD3.X R9, PT, PT, R12, UR9, RZ, P0, !PT ;  /* 0x000000090c097c10 */ /* 0x000fcc00087fe4ff */
[----:B---3--:R-:W2:Y:S01]  /*0110*/  LDG.E.U8 R9, desc[UR6][R8.64] ;  /* 0x0000000608097981 */ /* 0x008ea2000c1e1100 */
[----:B0-----:R-:W-:Y:S02]  /*0120*/  LEA.HI R4, R11, R11, RZ, 0x1 ;  /* 0x0000000b0b047211 */ /* 0x001fe400078f08ff */
[----:B------:R-:W-:Y:S02]  /*0130*/  LEA.HI R6, R10, R10, RZ, 0x1 ;  /* 0x0000000a0a067211 */ /* 0x000fe400078f08ff */
[----:B------:R-:W-:Y:S02]  /*0140*/  SHF.R.S32.HI R4, RZ, 0x1, R4 ;  /* 0x00000001ff047819 */ /* 0x000fe40000011404 */
[----:B------:R-:W-:Y:S02]  /*0150*/  SHF.R.S32.HI R6, RZ, 0x1, R6 ;  /* 0x00000001ff067819 */ /* 0x000fe40000011406 */
[----:B------:R-:W-:Y:S01]  /*0160*/  ISETP.GT.AND P0, PT, R0, R4, PT ;  /* 0x000000040000720c */ /* 0x000fe20003f04270 */
[----:B------:R-:W-:-:S02]  /*0170*/  IMAD.IADD R3, R3, 0x1, -R4 ;  /* 0x0000000103037824 */ /* 0x000fc400078e0a04 */
[----:B------:R-:W-:Y:S01]  /*0180*/  IMAD.IADD R2, R2, 0x1, -R6 ;  /* 0x0000000102027824 */ /* 0x000fe200078e0a06 */
[----:B------:R-:W-:-:S04]  /*0190*/  ISETP.LE.OR P0, PT, R5, R6, !P0 ;  /* 0x000000060500720c */ /* 0x000fc80004703670 */
[----:B------:R-:W-:Y:S02]  /*01a0*/  ISETP.GE.OR P0, PT, R5, R2, P0 ;  /* 0x000000020500720c */ /* 0x000fe40000706670 */
[----:B------:R-:W-:Y:S02]  /*01b0*/  IADD3 R2, P1, PT, R7, UR10, RZ ;  /* 0x0000000a07027c10 */ /* 0x000fe4000ff3e0ff */
[----:B------:R-:W-:Y:S02]  /*01c0*/  ISETP.GE.OR P0, PT, R0, R3, P0 ;  /* 0x000000030000720c */ /* 0x000fe40000706670 */
[----:B------:R-:W-:Y:S02]  /*01d0*/  IADD3.X R3, PT, PT, R12, UR11, RZ, P1, !PT ;  /* 0x0000000b0c037c10 */ /* 0x000fe40008ffe4ff */
[----:B------:R-:W-:-:S03]  /*01e0*/  ISETP.LT.OR P0, PT, R11, -0x1, P0 ;  /* 0xffffffff0b00780c */ /* 0x000fc60000701670 */
[----:B--2---:R0:W-:Y:S10]  /*01f0*/  STG.E.U8 desc[UR6][R2.64], R9 ;  /* 0x0000000902007986 */ /* 0x0041f4000c101106 */
[----:B------:R-:W-:Y:S05]  /*0200*/  @P0 EXIT ;  /* 0x000000000000094d */ /* 0x000fea0003800000 */
[----:B------:R-:W-:-:S13]  /*0210*/  ISETP.GE.AND P0, PT, R10, -0x1, PT ;  /* 0xffffffff0a00780c */ /* 0x000fda0003f06270 */
[----:B------:R-:W-:Y:S05]  /*0220*/  @!P0 EXIT ;  /* 0x000000000000894d */ /* 0x000fea0003800000 */
[----:B------:R-:W-:Y:S01]  /*0230*/  IABS R7, R6 ;  /* 0x0000000600077213 */ /* 0x000fe20000000000 */
[----:B------:R-:W-:Y:S01]  /*0240*/  IMAD.IADD R16, R5, 0x1, -R6 ;  /* 0x0000000105107824 */ /* 0x000fe200078e0a06 */
[----:B------:R-:W-:Y:S01]  /*0250*/  PRMT R8, R9, 0x7610, R8 ;  /* 0x0000761009087816 */ /* 0x000fe20000000008 */
[----:B0-----:R-:W-:Y:S02]  /*0260*/  IMAD.MOV R9, RZ, RZ, -R4 ;  /* 0x000000ffff097224 */ /* 0x001fe400078e0a04 */
[----:B------:R-:W-:-:S05]  /*0270*/  IMAD.IADD R7, R6, 0x1, R7 ;  /* 0x0000000106077824 */ /* 0x000fca00078e0207 */
[----:B------:R-:W-:-:S07]  /*0280*/  LOP3.LUT R17, R7, 0x3, RZ, 0xc0, !PT ;  /* 0x0000000307117812 */ /* 0x000fce00078ec0ff */
.L_x_6:
[----:B------:R-:W-:Y:S01]  /*0290*/  ISETP.NE.AND P0, PT, R17, 0x3, PT ;  /* 0x000000031100780c */ /* 0x000fe20003f05270 */
[----:B------:R-:W-:Y:S01]  /*02a0*/  UMOV UR4, URZ ;  /* 0x000000ff00047c82 */ /* 0x000fe20008000000 */
[----:B------:R-:W-:Y:S01]  /*02b0*/  IABS R10, R4 ;  /* 0x00000004000a7213 */ /* 0x000fe20000000000 */
[----:B------:R-:W-:-:S03]  /*02c0*/  IMAD.IADD R14, R0, 0x1, R9 ;  /* 0x00000001000e7824 */ /* 0x000fc600078e0209 */
[C---:B------:R-:W-:Y:S01]  /*02d0*/  ISETP.NE.AND P1, PT, R9.reuse, R10, PT ;  /* 0x0000000a0900720c */ /* 0x040fe20003f25270 */
[----:B------:R-:W-:-:S06]  /*02e0*/  VIADD R9, R9, 0x1 ;  /* 0x0000000109097836 */ /* 0x000fcc0000000000 */
[----:B01234-:R-:W-:Y:S06]  /*02f0*/  @!P0 BRA `(.L_x_0) ;  /* 0x0000000000708947 */ /* 0x01ffec0003800000 */
[----:B------:R-:W0:Y:S01]  /*0300*/  LDCU UR4, c[0x0][0x398] ;  /* 0x00007300ff0477ac */ /* 0x000e220008000800 */
[----:B------:R-:W1:Y:S01]  /*0310*/  LDCU.64 UR8, c[0x0][0x380] ;  /* 0x00007000ff0877ac */ /* 0x000e620008000a00 */
[----:B0-----:R-:W-:-:S04]  /*0320*/  IMAD R11, R14, UR4, R5 ;  /* 0x000000040e0b7c24 */ /* 0x001fc8000f8e0205 */
[----:B------:R-:W-:-:S05]  /*0330*/  IMAD.IADD R11, R11, 0x1, -R6 ;  /* 0x000000010b0b7824 */ /* 0x000fca00078e0a06 */
[----:B-1----:R-:W-:-:S04]  /*0340*/  IADD3 R10, P0, PT, R11, UR8, RZ ;  /* 0x000000080b0a7c10 */ /* 0x002fc8000ff1e0ff */
[----:B------:R-:W-:-:S05]  /*0350*/  LEA.HI.X.SX32 R11, R11, UR9, 0x1, P0 ;  /* 0x000000090b0b7c11 */ /* 0x000fca00080f0eff */
[----:B------:R-:W2:Y:S01]  /*0360*/  LDG.E.U8 R13, desc[UR6][R10.64] ;  /* 0x000000060a0d7981 */ /* 0x000ea2000c1e1100 */
[----:B------:R-:W-:Y:S01]  /*0370*/  LOP3.LUT R12, R8, 0xffff, RZ, 0xc0, !PT ;  /* 0x0000ffff080c7812 */ /* 0x000fe200078ec0ff */
[----:B------:R-:W-:Y:S01]  /*0380*/  UMOV UR4, 0x1 ;  /* 0x0000000100047882 */ /* 0x000fe20000000000 */
[----:B------:R-:W-:Y:S02]  /*0390*/  ISETP.NE.AND P2, PT, R17, RZ, PT ;  /* 0x000000ff1100720c */ /* 0x000fe40003f45270 */
[----:B--2---:R-:W-:-:S13]  /*03a0*/  ISETP.GE.U32.AND P0, PT, R13, R12, PT ;  /* 0x0000000c0d00720c */ /* 0x004fda0003f06070 */
[----:B------:R0:W-:Y:S01]  /*03b0*/  @!P0 STG.E.U8 desc[UR6][R2.64], R13 ;  /* 0x0000000d02008986 */ /* 0x0001e2000c101106 */
[----:B------:R-:W-:Y:S01]  /*03c0*/  @!P0 PRMT R8, R13, 0x7610, R8 ;  /* 0x000076100d088816 */ /* 0x000fe20000000008 */
[----:B------:R-:W-:Y:S06]  /*03d0*/  @!P2 BRA `(.L_x_0) ;  /* 0x000000000038a947 */ /* 0x000fec0003800000 */
[----:B0-----:R-:W2:Y:S01]  /*03e0*/  LDG.E.U8 R13, desc[UR6][R10.64+0x1] ;  /* 0x000001060a0d7981 */ /* 0x001ea2000c1e1100 */
[----:B------:R-:W-:Y:S01]  /*03f0*/  LOP3.LUT R12, R8, 0xffff, RZ, 0xc0, !PT ;  /* 0x0000ffff080c7812 */ /* 0x000fe200078ec0ff */
[----:B------:R-:W-:Y:S01]  /*0400*/  UMOV UR4, 0x2 ;  /* 0x0000000200047882 */ /* 0x000fe20000000000 */
[----:B------:R-:W-:Y:S02]  /*0410*/  ISETP.NE.AND P2, PT, R17, 0x1, PT ;  /* 0x000000011100780c */ /* 0x000fe40003f45270 */
[----:B--2---:R-:W-:-:S13]  /*0420*/  ISETP.GE.U32.AND P0, PT, R13, R12, PT ;  /* 0x0000000c0d00720c */ /* 0x004fda0003f06070 */
[----:B------:R1:W-:Y:S01]  /*0430*/  @!P0 STG.E.U8 desc[UR6][R2.64], R13 ;  /* 0x0000000d02008986 */ /* 0x0003e2000c101106 */
[----:B------:R-:W-:Y:S01]  /*0440*/  @!P0 PRMT R8, R13, 0x7610, R8 ;  /* 0x000076100d088816 */ /* 0x000fe20000000008 */
[----:B------:R-:W-:Y:S06]  /*0450*/  @!P2 BRA `(.L_x_0) ;  /* 0x000000000018a947 */ /* 0x000fec0003800000 */
[----:B------:R-:W2:Y:S01]  /*0460*/  LDG.E.U8 R11, desc[UR6][R10.64+0x2] ;  /* 0x000002060a0b7981 */ /* 0x000ea2000c1e1100 */
[----:B------:R-:W-:Y:S01]  /*0470*/  LOP3.LUT R12, R8, 0xffff, RZ, 0xc0, !PT ;  /* 0x0000ffff080c7812 */ /* 0x000fe200078ec0ff */
[----:B------:R-:W-:-:S03]  /*0480*/  UMOV UR4, 0x3 ;  /* 0x0000000300047882 */ /* 0x000fc60000000000 */
[----:B--2---:R-:W-:-:S13]  /*0490*/  ISETP.GE.U32.AND P0, PT, R11, R12, PT ;  /* 0x0000000c0b00720c */ /* 0x004fda0003f06070 */
[----:B------:R2:W-:Y:S01]  /*04a0*/  @!P0 STG.E.U8 desc[UR6][R2.64], R11 ;  /* 0x0000000b02008986 */ /* 0x0005e2000c101106 */
[----:B------:R-:W-:-:S07]  /*04b0*/  @!P0 PRMT R8, R11, 0x7610, R8 ;  /* 0x000076100b088816 */ /* 0x000fce0000000008 */
.L_x_0:
[----:B------:R-:W-:-:S13]  /*04c0*/  ISETP.GE.U32.AND P0, PT, R7, 0x3, PT ;  /* 0x000000030700780c */ /* 0x000fda0003f06070 */
[----:B------:R-:W-:Y:S05]  /*04d0*/  @!P0 BRA `(.L_x_1) ;  /* 0x0000000800f48947 */ /* 0x000fea0003800000 */
[----:B------:R-:W3:Y:S01]  /*04e0*/  LDCU UR5, c[0x0][0x398] ;  /* 0x00007300ff0577ac */ /* 0x000ee20008000800 */
[----:B------:R-:W-:Y:S01]  /*04f0*/  IADD3 R10, PT, PT, -R7, UR4, RZ ;  /* 0x00000004070a7c10 */ /* 0x000fe2000fffe1ff */
[----:B--2---:R-:W-:Y:S01]  /*0500*/  VIADD R11, R16, UR4 ;  /* 0x00000004100b7c36 */ /* 0x004fe20008000000 */
[----:B------:R-:W2:Y:S02]  /*0510*/  LDCU.64 UR8, c[0x0][0x380] ;  /* 0x00007000ff0877ac */ /* 0x000ea40008000a00 */
[----:B------:R-:W-:Y:S01]  /*0520*/  ISETP.GE.AND P0, PT, R10, 0x1, PT ;  /* 0x000000010a00780c */ /* 0x000fe20003f06270 */
[----:B---3--:R-:W-:-:S12]  /*0530*/  IMAD R11, R14, UR5, R11 ;  /* 0x000000050e0b7c24 */ /* 0x008fd8000f8e020b */
[----:B------:R-:W-:Y:S05]  /*0540*/  @P0 BRA `(.L_x_2) ;  /* 0x0000000800700947 */ /* 0x000fea0003800000 */
[----:B------:R-:W-:Y:S02]  /*0550*/  IADD3 R12, PT, PT, -R10, 0x1, RZ ;  /* 0x000000010a0c7810 */ /* 0x000fe40007ffe1ff */
[----:B------:R-:W-:Y:S02]  /*0560*/  PLOP3.LUT P0, PT, PT, PT, PT, 0x80, 0x8 ;  /* 0x000000000008781c */ /* 0x000fe40003f0f070 */
[----:B------:R-:W-:-:S13]  /*0570*/  ISETP.GT.AND P2, PT, R12, 0xc, PT ;  /* 0x0000000c0c00780c */ /* 0x000fda0003f44270 */
[----:B------:R-:W-:Y:S05]  /*0580*/  @!P2 BRA `(.L_x_3) ;  /* 0x000000040084a947 */ /* 0x000fea0003800000 */
[----:B------:R-:W-:Y:S01]  /*0590*/  PLOP3.LUT P0, PT, PT, PT, PT, 0x8, 0x80 ;  /* 0x000000000080781c */ /* 0x000fe20003f0e170 */
[----:B------:R-:W3:-:S12]  /*05a0*/  LDCU.64 UR4, c[0x0][0x380] ;  /* 0x00007000ff0477ac */ /* 0x000ed80008000a00 */
.L_x_4:
[----:B---3--:R-:W-:-:S04]  /*05b0*/  IADD3 R12, P2, PT, R11, UR4, RZ ;  /* 0x000000040b0c7c10 */ /* 0x008fc8000ff5e0ff */
[----:B01--4-:R-:W-:-:S05]  /*05c0*/  LEA.HI.X.SX32 R13, R11, UR5, 0x1, P2 ;  /* 0x000000050b0d7c11 */ /* 0x013fca00090f0eff */
[----:B------:R-:W3:Y:S01]  /*05d0*/  LDG.E.U8 R15, desc[UR6][R12.64] ;  /* 0x000000060c0f7981 */ /* 0x000ee2000c1e1100 */
[----:B------:R-:W-:-:S04]  /*05e0*/  LOP3.LUT R14, R8, 0xffff, RZ, 0xc0, !PT ;  /* 0x0000ffff080e7812 */ /* 0x000fc800078ec0ff */
[----:B---3--:R-:W-:-:S13]  /*05f0*/  ISETP.GE.U32.AND P2, PT, R15, R14, PT ;  /* 0x0000000e0f00720c */ /* 0x008fda0003f46070 */
[----:B------:R0:W-:Y:S04]  /*0600*/  @!P2 STG.E.U8 desc[UR6][R2.64], R15 ;  /* 0x0000000f0200a986 */ /* 0x0001e8000c101106 */
[----:B------:R-:W3:Y:S01]  /*0610*/  LDG.E.U8 R19, desc[UR6][R12.64+0x1] ;  /* 0x000001060c137981 */ /* 0x000ee2000c1e1100 */
[----:B------:R-:W-:-:S04]  /*0620*/  @!P2 PRMT R8, R15, 0x7610, R8 ;  /* 0x000076100f08a816 */ /* 0x000fc80000000008 */
        /* <DEDUP_REMOVED lines=8> */
[----:B------:R-:W4:Y:S01]  /*06b0*/  LDG.E.U8 R23, desc[UR6][R12.64+0x3] ;  /* 0x000003060c177981 */ /* 0x000f22000c1e1100 */
[----:B------:R-:W-:Y:S01]  /*06c0*/  @!P2 PRMT R8, R21, 0x7610, R8 ;  /* 0x000076101508a816 */ /* 0x000fe20000000008 */
[----:B0-----:R-:W-:-:S03]  /*06d0*/  VIADD R15, R11, 0x4 ;  /* 0x000000040b0f7836 */ /* 0x001fc60000000000 */
[----:B------:R-:W-:-:S04]  /*06e0*/  LOP3.LUT R14, R8, 0xffff, RZ, 0xc0, !PT ;  /* 0x0000ffff080e7812 */ /* 0x000fc800078ec0ff */
[----:B----4-:R-:W-:Y:S02]  /*06f0*/  ISETP.GE.U32.AND P2, PT, R23, R14, PT ;  /* 0x0000000e1700720c */ /* 0x010fe40003f46070 */
[----:B------:R-:W-:-:S04]  /*0700*/  IADD3 R14, P3, PT, R15, UR4, RZ ;  /* 0x000000040f0e7c10 */ /* 0x000fc8000ff7e0ff */
[----:B------:R-:W-:-:S07]  /*0710*/  LEA.HI.X.SX32 R15, R15, UR5, 0x1, P3 ;  /* 0x000000050f0f7c11 */ /* 0x000fce00098f0eff */
[----:B------:R0:W-:Y:S04]  /*0720*/  @!P2 STG.E.U8 desc[UR6][R2.64], R23 ;  /* 0x000000170200a986 */ /* 0x0001e8000c101106 */
[----:B-1----:R-:W4:Y:S01]  /*0730*/  LDG.E.U8 R19, desc[UR6][R14.64] ;  /* 0x000000060e137981 */ /* 0x002f22000c1e1100 */
[----:B------:R-:W-:-:S04]  /*0740*/  @!P2 PRMT R8, R23, 0x7610, R8 ;  /* 0x000076101708a816 */ /* 0x000fc80000000008 */
[----:B------:R-:W-:-:S04]  /*0750*/  LOP3.LUT R18, R8, 0xffff, RZ, 0xc0, !PT ;  /* 0x0000ffff08127812 */ /* 0x000fc800078ec0ff */
[----:B----4-:R-:W-:-:S13]  /*0760*/  ISETP.GE.U32.AND P2, PT, R19, R18, PT ;  /* 0x000000121300720c */ /* 0x010fda0003f46070 */
[----:B------:R1:W-:Y:S04]  /*0770*/  @!P2 STG.E.U8 desc[UR6][R2.64], R19 ;  /* 0x000000130200a986 */ /* 0x0003e8000c101106 */
[----:B---3--:R-:W3:Y:S01]  /*0780*/  LDG.E.U8 R21, desc[UR6][R14.64+0x1] ;  /* 0x000001060e157981 */ /* 0x008ee2000c1e1100 */
[----:B------:R-:W-:-:S04]  /*0790*/  @!P2 PRMT R8, R19, 0x7610, R8 ;  /* 0x000076101308a816 */ /* 0x000fc80000000008 */
[----:B------:R-:W-:-:S04]  /*07a0*/  LOP3.LUT R12, R8, 0xffff, RZ, 0xc0, !PT ;  /* 0x0000ffff080c7812 */ /* 0x000fc800078ec0ff */
[----:B---3--:R-:W-:-:S13]  /*07b0*/  ISETP.GE.U32.AND P2, PT, R21, R12, PT ;  /* 0x0000000c1500720c */ /* 0x008fda0003f46070 */
[----:B------:R3:W-:Y:S04]  /*07c0*/  @!P2 STG.E.U8 desc[UR6][R2.64], R21 ;  /* 0x000000150200a986 */ /* 0x0007e8000c101106 */
[----:B0-----:R-:W4:Y:S01]  /*07d0*/  LDG.E.U8 R23, desc[UR6][R14.64+0x2] ;  /* 0x000002060e177981 */ /* 0x001f22000c1e1100 */
[----:B------:R-:W-:-:S04]  /*07e0*/  @!P2 PRMT R8, R21, 0x7610, R8 ;  /* 0x000076101508a816 */ /* 0x000fc80000000008 */
[----:B------:R-:W-:-:S04]  /*07f0*/  LOP3.LUT R12, R8, 0xffff, RZ, 0xc0, !PT ;  /* 0x0000ffff080c7812 */ /* 0x000fc800078ec0ff */
[----:B----4-:R-:W-:-:S13]  /*0800*/  ISETP.GE.U32.AND P2, PT, R23, R12, PT ;  /* 0x0000000c1700720c */ /* 0x010fda0003f46070 */
[----:B------:R0:W-:Y:S04]  /*0810*/  @!P2 STG.E.U8 desc[UR6][R2.64], R23 ;  /* 0x000000170200a986 */ /* 0x0001e8000c101106 */
[----:B-1----:R-:W4:Y:S01]  /*0820*/  LDG.E.U8 R19, desc[UR6][R14.64+0x3] ;  /* 0x000003060e137981 */ /* 0x002f22000c1e1100 */
[----:B------:R-:W-:Y:S01]  /*0830*/  @!P2 PRMT R8, R23, 0x7610, R8 ;  /* 0x000076101708a816 */ /* 0x000fe20000000008 */
[----:B------:R-:W-:-:S03]  /*0840*/  VIADD R13, R11, 0x8 ;  /* 0x000000080b0d7836 */ /* 0x000fc60000000000 */
[----:B------:R-:W-:-:S04]  /*0850*/  LOP3.LUT R12, R8, 0xffff, RZ, 0xc0, !PT ;  /* 0x0000ffff080c7812 */ /* 0x000fc800078ec0ff */
[----:B----4-:R-:W-:Y:S02]  /*0860*/  ISETP.GE.U32.AND P2, PT, R19, R12, PT ;  /* 0x0000000c1300720c */ /* 0x010fe40003f46070 */
[----:B------:R-:W-:-:S04]  /*0870*/  IADD3 R12, P3, PT, R13, UR4, RZ ;  /* 0x000000040d0c7c10 */ /* 0x000fc8000ff7e0ff */
[----:B------:R-:W-:-:S07]  /*0880*/  LEA.HI.X.SX32 R13, R13, UR5, 0x1, P3 ;  /* 0x000000050d0d7c11 */ /* 0x000fce00098f0eff */
        /* <DEDUP_REMOVED lines=12> */
[----:B------:R-:W-:-:S04]  /*0950*/  @!P2 PRMT R8, R23, 0x7610, R8 ;  /* 0x000076101708a816 */ /* 0x000fc80000000008 */
[----:B------:R-:W-:-:S04]  /*0960*/  LOP3.LUT R14, R8, 0xffff, RZ, 0xc0, !PT ;  /* 0x0000ffff080e7812 */ /* 0x000fc800078ec0ff */
[----:B----4-:R-:W-:-:S13]  /*0970*/  ISETP.GE.U32.AND P2, PT, R19, R14, PT ;  /* 0x0000000e1300720c */ /* 0x010fda0003f46070 */
[----:B------:R1:W-:Y:S04]  /*0980*/  @!P2 STG.E.U8 desc[UR6][R2.64], R19 ;  /* 0x000000130200a986 */ /* 0x0003e8000c101106 */
[----:B---3--:R-:W3:Y:S01]  /*0990*/  LDG.E.U8 R21, desc[UR6][R12.64+0x3] ;  /* 0x000003060c157981 */ /* 0x008ee2000c1e1100 */
[----:B------:R-:W-:Y:S01]  /*09a0*/  @!P2 PRMT R8, R19, 0x7610, R8 ;  /* 0x000076101308a816 */ /* 0x000fe20000000008 */
[----:B------:R-:W-:-:S03]  /*09b0*/  VIADD R15, R11, 0xc ;  /* 0x0000000c0b0f7836 */ /* 0x000fc60000000000 */
[----:B------:R-:W-:-:S04]  /*09c0*/  LOP3.LUT R14, R8, 0xffff, RZ, 0xc0, !PT ;  /* 0x0000ffff080e7812 */ /* 0x000fc800078ec0ff */
[----:B---3--:R-:W-:Y:S02]  /*09d0*/  ISETP.GE.U32.AND P2, PT, R21, R14, PT ;  /* 0x0000000e1500720c */ /* 0x008fe40003f46070 */
[----:B------:R-:W-:-:S04]  /*09e0*/  IADD3 R14, P3, PT, R15, UR4, RZ ;  /* 0x000000040f0e7c10 */ /* 0x000fc8000ff7e0ff */
[----:B------:R-:W-:-:S07]  /*09f0*/  LEA.HI.X.SX32 R15, R15, UR5, 0x1, P3 ;  /* 0x000000050f0f7c11 */ /* 0x000fce00098f0eff */
[----:B------:R3:W-:Y:S04]  /*0a00*/  @!P2 STG.E.U8 desc[UR6][R2.64], R21 ;  /* 0x000000150200a986 */ /* 0x0007e8000c101106 */
[----:B0-----:R-:W4:Y:S01]  /*0a10*/  LDG.E.U8 R23, desc[UR6][R14.64] ;  /* 0x000000060e177981 */ /* 0x001f22000c1e1100 */
[----:B------:R-:W-:-:S04]  /*0a20*/  @!P2 PRMT R8, R21, 0x7610, R8 ;  /* 0x000076101508a816 */ /* 0x000fc80000000008 */
[----:B------:R-:W-:-:S04]  /*0a30*/  LOP3.LUT R18, R8, 0xffff, RZ, 0xc0, !PT ;  /* 0x0000ffff08127812 */ /* 0x000fc800078ec0ff */
[----:B----4-:R-:W-:-:S13]  /*0a40*/  ISETP.GE.U32.AND P2, PT, R23, R18, PT ;  /* 0x000000121700720c */ /* 0x010fda0003f46070 */
[----:B------:R4:W-:Y:S04]  /*0a50*/  @!P2 STG.E.U8 desc[UR6][R2.64], R23 ;  /* 0x000000170200a986 */ /* 0x0009e8000c101106 */
[----:B------:R-:W5:Y:S01]  /*0a60*/  LDG.E.U8 R13, desc[UR6][R14.64+0x1] ;  /* 0x000001060e0d7981 */ /* 0x000f62000c1e1100 */
[----:B------:R-:W-:-:S04]  /*0a70*/  @!P2 PRMT R8, R23, 0x7610, R8 ;  /* 0x000076101708a816 */ /* 0x000fc80000000008 */
[----:B------:R-:W-:-:S04]  /*0a80*/  LOP3.LUT R12, R8, 0xffff, RZ, 0xc0, !PT ;  /* 0x0000ffff080c7812 */ /* 0x000fc800078ec0ff */
[----:B-----5:R-:W-:-:S13]  /*0a90*/  ISETP.GE.U32.AND P2, PT, R13, R12, PT ;  /* 0x0000000c0d00720c */ /* 0x020fda0003f46070 */
[----:B------:R4:W-:Y:S04]  /*0aa0*/  @!P2 STG.E.U8 desc[UR6][R2.64], R13 ;  /* 0x0000000d0200a986 */ /* 0x0009e8000c101106 */
[----:B-1----:R-:W5:Y:S01]  /*0ab0*/  LDG.E.U8 R19, desc[UR6][R14.64+0x2] ;  /* 0x000002060e137981 */ /* 0x002f62000c1e1100 */
[----:B------:R-:W-:-:S04]  /*0ac0*/  @!P2 PRMT R8, R13, 0x7610, R8 ;  /* 0x000076100d08a816 */ /* 0x000fc80000000008 */
[----:B------:R-:W-:-:S04]  /*0ad0*/  LOP3.LUT R12, R8, 0xffff, RZ, 0xc0, !PT ;  /* 0x0000ffff080c7812 */ /* 0x000fc800078ec0ff */
[----:B-----5:R-:W-:-:S13]  /*0ae0*/  ISETP.GE.U32.AND P2, PT, R19, R12, PT ;  /* 0x0000000c1300720c */ /* 0x020fda0003f46070 */
[----:B------:R4:W-:Y:S04]  /*0af0*/  @!P2 STG.E.U8 desc[UR6][R2.64], R19 ;  /* 0x000000130200a986 */ /* 0x0009e8000c101106 */
[----:B---3--:R-:W3:Y:S01]  /*0b00*/  LDG.E.U8 R21, desc[UR6][R14.64+0x3] ;  /* 0x000003060e157981 */ /* 0x008ee2000c1e1100 */
[----:B------:R-:W-:Y:S01]  /*0b10*/  @!P2 PRMT R8, R19, 0x7610, R8 ;  /* 0x000076101308a816 */ /* 0x000fe20000000008 */
[----:B------:R-:W-:Y:S02]  /*0b20*/  VIADD R10, R10, 0x10 ;  /* 0x000000100a0a7836 */ /* 0x000fe40000000000 */
[----:B------:R-:W-:Y:S01]  /*0b30*/  VIADD R11, R11, 0x10 ;  /* 0x000000100b0b7836 */ /* 0x000fe20000000000 */
[----:B------:R-:W-:Y:S02]  /*0b40*/  LOP3.LUT R12, R8, 0xffff, RZ, 0xc0, !PT ;  /* 0x0000ffff080c7812 */ /* 0x000fe400078ec0ff */
[----:B------:R-:W-:-:S02]  /*0b50*/  ISETP.GE.AND P3, PT, R10, -0xb, PT ;  /* 0xfffffff50a00780c */ /* 0x000fc40003f66270 */
[----:B---3--:R-:W-:-:S13]  /*0b60*/  ISETP.GE.U32.AND P2, PT, R21, R12, PT ;  /* 0x0000000c1500720c */ /* 0x008fda0003f46070 */
[----:B------:R4:W-:Y:S01]  /*0b70*/  @!P2 STG.E.U8 desc[UR6][R2.64], R21 ;  /* 0x000000150200a986 */ /* 0x0009e2000c101106 */
[----:B------:R-:W-:Y:S01]  /*0b80*/  @!P2 PRMT R8, R21, 0x7610, R8 ;  /* 0x000076101508a816 */ /* 0x000fe20000000008 */
[----:B------:R-:W-:Y:S06]  /*0b90*/  @!P3 BRA `(.L_x_4) ;  /* 0xfffffff80084b947 */ /* 0x000fec000383ffff */
.L_x_3:
[----:B------:R-:W-:-:S04]  /*0ba0*/  IADD3 R12, PT, PT, -R10, 0x1, RZ ;  /* 0x000000010a0c7810 */ /* 0x000fc80007ffe1ff */
[----:B------:R-:W-:-:S13]  /*0bb0*/  ISETP.GT.AND P2, PT, R12, 0x4, PT ;  /* 0x000000040c00780c */ /* 0x000fda0003f44270 */
[----:B------:R-:W-:Y:S05]  /*0bc0*/  @!P2 BRA `(.L_x_5) ;  /* 0x0000000000c8a947 */ /* 0x000fea0003800000 */
[----:B------:R-:W3:Y:S02]  /*0bd0*/  LDCU.64 UR4, c[0x0][0x380] ;  /* 0x00007000ff0477ac */ /* 0x000ee40008000a00 */
        /* <DEDUP_REMOVED lines=18> */
[----:B------:R-:W-:-:S03]  /*0d00*/  VIADD R11, R11, 0x4 ;  /* 0x000000040b0b7836 */ /* 0x000fc60000000000 */
[----:B------:R-:W-:-:S04]  /*0d10*/  LOP3.LUT R14, R8, 0xffff, RZ, 0xc0, !PT ;  /* 0x0000ffff080e7812 */ /* 0x000fc800078ec0ff */
[----:B----4-:R-:W-:Y:S02]  /*0d20*/  ISETP.GE.U32.AND P0, PT, R23, R14, PT ;  /* 0x0000000e1700720c */ /* 0x010fe40003f06070 */
[----:B------:R-:W-:-:S04]  /*0d30*/  IADD3 R14, P2, PT, R11, UR4, RZ ;  /* 0x000000040b0e7c10 */ /* 0x000fc8000ff5e0ff */
[----:B0-----:R-:W-:-:S07]  /*0d40*/  LEA.HI.X.SX32 R15, R11, UR5, 0x1, P2 ;  /* 0x000000050b0f7c11 */ /* 0x001fce00090f0eff */
[----:B------:R-:W-:Y:S04]  /*0d50*/  @!P0 STG.E.U8 desc[UR6][R2.64], R23 ;  /* 0x0000001702008986 */ /* 0x000fe8000c101106 */
[----:B-1----:R-:W4:Y:S01]  /*0d60*/  LDG.E.U8 R19, desc[UR6][R14.64] ;  /* 0x000000060e137981 */ /* 0x002f22000c1e1100 */
[----:B------:R-:W-:-:S04]  /*0d70*/  @!P0 PRMT R8, R23, 0x7610, R8 ;  /* 0x0000761017088816 */ /* 0x000fc80000000008 */
[----:B------:R-:W-:-:S04]  /*0d80*/  LOP3.LUT R18, R8, 0xffff, RZ, 0xc0, !PT ;  /* 0x0000ffff08127812 */ /* 0x000fc800078ec0ff */
[----:B----4-:R-:W-:-:S13]  /*0d90*/  ISETP.GE.U32.AND P0, PT, R19, R18, PT ;  /* 0x000000121300720c */ /* 0x010fda0003f06070 */
[----:B------:R0:W-:Y:S04]  /*0da0*/  @!P0 STG.E.U8 desc[UR6][R2.64], R19 ;  /* 0x0000001302008986 */ /* 0x0001e8000c101106 */
[----:B------:R-:W4:Y:S01]  /*0db0*/  LDG.E.U8 R13, desc[UR6][R14.64+0x1] ;  /* 0x000001060e0d7981 */ /* 0x000f22000c1e1100 */
        /* <DEDUP_REMOVED lines=9> */
[----:B0-----:R-:W3:Y:S01]  /*0e50*/  LDG.E.U8 R19, desc[UR6][R14.64+0x3] ;  /* 0x000003060e137981 */ /* 0x001ee2000c1e1100 */
[----:B------:R-:W-:Y:S01]  /*0e60*/  @!P0 PRMT R8, R21, 0x7610, R8 ;  /* 0x0000761015088816 */ /* 0x000fe20000000008 */
[----:B------:R-:W-:Y:S01]  /*0e70*/  VIADD R10, R10, 0x4 ;  /* 0x000000040a0a7836 */ /* 0x000fe20000000000 */
[----:B------:R-:W-:Y:S01]  /*0e80*/  PLOP3.LUT P0, PT, PT, PT, PT, 0x8, 0x80 ;  /* 0x000000000080781c */ /* 0x000fe20003f0e170 */
[----:B------:R-:W-:Y:S01]  /*0e90*/  VIADD R11, R11, 0x4 ;  /* 0x000000040b0b7836 */ /* 0x000fe20000000000 */
[----:B------:R-:W-:Y:S01]  /*0ea0*/  LOP3.LUT R12, R8, 0xffff, RZ, 0xc0, !PT ;  /* 0x0000ffff080c7812 */ /* 0x000fe200078ec0ff */
[----:B------:R-:W-:-:S03]  /*0eb0*/  VIADD R10, R10, 0x4 ;  /* 0x000000040a0a7836 */ /* 0x000fc60000000000 */
[----:B---3--:R-:W-:-:S13]  /*0ec0*/  ISETP.GE.U32.AND P2, PT, R19, R12, PT ;  /* 0x0000000c1300720c */ /* 0x008fda0003f46070 */
[----:B------:R1:W-:Y:S01]  /*0ed0*/  @!P2 STG.E.U8 desc[UR6][R2.64], R19 ;  /* 0x000000130200a986 */ /* 0x0003e2000c101106 */
[----:B------:R-:W-:-:S07]  /*0ee0*/  @!P2 PRMT R8, R19, 0x7610, R8 ;  /* 0x000076101308a816 */ /* 0x000fce0000000008 */
.L_x_5:
[----:B------:R-:W-:-:S13]  /*0ef0*/  ISETP.NE.OR P0, PT, R10, 0x1, P0 ;  /* 0x000000010a00780c */ /* 0x000fda0000705670 */
[----:B------:R-:W-:Y:S05]  /*0f00*/  @!P0 BRA `(.L_x_1) ;  /* 0x0000000000688947 */ /* 0x000fea0003800000 */
.L_x_2:
[----:B--2---:R-:W-:-:S04]  /*0f10*/  IADD3 R12, P0, PT, R11, UR8, RZ ;  /* 0x000000080b0c7c10 */ /* 0x004fc8000ff1e0ff */
[----:B01--4-:R-:W-:-:S05]  /*0f20*/  LEA.HI.X.SX32 R13, R11, UR9, 0x1, P0 ;  /* 0x000000090b0d7c11 */ /* 0x013fca00080f0eff */
[----:B---3--:R-:W2:Y:S01]  /*0f30*/  LDG.E.U8 R15, desc[UR6][R12.64] ;  /* 0x000000060c0f7981 */ /* 0x008ea2000c1e1100 */
[----:B------:R-:W-:-:S04]  /*0f40*/  LOP3.LUT R14, R8, 0xffff, RZ, 0xc0, !PT ;  /* 0x0000ffff080e7812 */ /* 0x000fc800078ec0ff */
[----:B--2---:R-:W-:-:S13]  /*0f50*/  ISETP.GE.U32.AND P0, PT, R15, R14, PT ;  /* 0x0000000e0f00720c */ /* 0x004fda0003f06070 */
[----:B------:R0:W-:Y:S04]  /*0f60*/  @!P0 STG.E.U8 desc[UR6][R2.64], R15 ;  /* 0x0000000f02008986 */ /* 0x0001e8000c101106 */
[----:B------:R-:W2:Y:S01]  /*0f70*/  LDG.E.U8 R19, desc[UR6][R12.64+0x1] ;  /* 0x000001060c137981 */ /* 0x000ea2000c1e1100 */
[----:B------:R-:W-:-:S04]  /*0f80*/  @!P0 PRMT R8, R15, 0x7610, R8 ;  /* 0x000076100f088816 */ /* 0x000fc80000000008 */
        /* <DEDUP_REMOVED lines=8> */
[----:B0-----:R-:W2:Y:S01]  /*1010*/  LDG.E.U8 R15, desc[UR6][R12.64+0x3] ;  /* 0x000003060c0f7981 */ /* 0x001ea2000c1e1100 */
[----:B------:R-:W-:Y:S01]  /*1020*/  @!P0 PRMT R8, R21, 0x7610, R8 ;  /* 0x0000761015088816 */ /* 0x000fe20000000008 */
[----:B------:R-:W-:Y:S02]  /*1030*/  VIADD R10, R10, 0x4 ;  /* 0x000000040a0a7836 */ /* 0x000fe40000000000 */
[----:B------:R-:W-:Y:S01]  /*1040*/  VIADD R11, R11, 0x4 ;  /* 0x000000040b0b7836 */ /* 0x000fe20000000000 */
[----:B------:R-:W-:Y:S02]  /*1050*/  LOP3.LUT R14, R8, 0xffff, RZ, 0xc0, !PT ;  /* 0x0000ffff080e7812 */ /* 0x000fe400078ec0ff */
[----:B------:R-:W-:-:S02]  /*1060*/  ISETP.NE.AND P2, PT, R10, 0x1, PT ;  /* 0x000000010a00780c */ /* 0x000fc40003f45270 */
[----:B--2---:R-:W-:-:S13]  /*1070*/  ISETP.GE.U32.AND P0, PT, R15, R14, PT ;  /* 0x0000000e0f00720c */ /* 0x004fda0003f06070 */
[----:B------:R3:W-:Y:S01]  /*1080*/  @!P0 STG.E.U8 desc[UR6][R2.64], R15 ;  /* 0x0000000f02008986 */ /* 0x0007e2000c101106 */
[----:B------:R-:W-:Y:S01]  /*1090*/  @!P0 PRMT R8, R15, 0x7610, R8 ;  /* 0x000076100f088816 */ /* 0x000fe20000000008 */
[----:B------:R-:W-:Y:S06]  /*10a0*/  @P2 BRA `(.L_x_2) ;  /* 0xfffffffc00982947 */ /* 0x000fec000383ffff */
.L_x_1:
[----:B------:R-:W-:Y:S05]  /*10b0*/  @P1 BRA `(.L_x_6) ;  /* 0xfffffff000741947 */ /* 0x000fea000383ffff */
[----:B--2---:R-:W-:Y:S05]  /*10c0*/  EXIT ;  /* 0x000000000000794d */ /* 0x004fea0003800000 */
.L_x_7:
[----:B------:R-:W-:-:S00]  /*10d0*/  BRA `(.L_x_7) ;  /* 0xfffffffc00fc7947 */ /* 0x000fc0000383ffff */
[----:B------:R-:W-:-:S00]  /*10e0*/  NOP ;  /* 0x0000000000007918 */ /* 0x000fc00000000000 */
        /* <DEDUP_REMOVED lines=9> */
.L_x_8:


//--------------------- .nv.shared.reserved.0     --------------------------
	.section	.nv.shared.reserved.0,"aw",@nobits
	.weak		__nv_reservedSMEM_offset_0_alias
	.size		__nv_reservedSMEM_offset_0_alias, 0, 64
	.other		__nv_reservedSMEM_offset_0_alias,@"STO_CUDA_RESERVED_SHARED STV_DEFAULT"
__nv_reservedSMEM_offset_0_alias:
	.zero		0
	.zero		64


//--------------------- .nv.constant0.dilate      --------------------------
	.section	.nv.constant0.dilate,"a",@progbits
	.sectionflags	@""
	.align	4
.nv.constant0.dilate:
	.zero		928


//--------------------- SYMBOLS --------------------------

	.type		.nv.reservedSmem.offset0,@object
	.size		.nv.reservedSmem.offset0,0x4
